//
// Generated by NVIDIA NVVM Compiler
//
// Compiler Build ID: CL-36424714
// Cuda compilation tools, release 13.0, V13.0.88
// Based on NVVM 20.0.0
//

.version 9.0
.target sm_100
.address_size 64

	// .globl	default_function_kernel

.visible .entry default_function_kernel(
	.param .u64 .ptr .align 1 default_function_kernel_param_0,
	.param .u64 .ptr .align 1 default_function_kernel_param_1
)
.maxntid 64
{
	.reg .b32 	%r<5>;
	.reg .b32 	%f<3>;
	.reg .b64 	%rd<8>;

	ld.param.u64 	%rd1, [default_function_kernel_param_0];
	ld.param.u64 	%rd2, [default_function_kernel_param_1];
	cvta.to.global.u64 	%rd3, %rd1;
	cvta.to.global.u64 	%rd4, %rd2;
	mov.u32 	%r1, %ctaid.x;
	shl.b32 	%r2, %r1, 6;
	mov.u32 	%r3, %tid.x;
	or.b32  	%r4, %r2, %r3;
	mul.wide.u32 	%rd5, %r4, 4;
	add.s64 	%rd6, %rd4, %rd5;
	ld.global.nc.f32 	%f1, [%rd6];
	sin.approx.f32 	%f2, %f1;
	add.s64 	%rd7, %rd3, %rd5;
	st.global.f32 	[%rd7], %f2;
	ret;

}
	// .globl	default_function_kernel_2
.visible .entry default_function_kernel_2(
	.param .u64 .ptr .align 1 default_function_kernel_2_param_0,
	.param .u64 .ptr .align 1 default_function_kernel_2_param_1
)
.maxntid 32
{
	.reg .b32 	%r<5>;
	.reg .b32 	%f<3>;
	.reg .b64 	%rd<8>;

	ld.param.u64 	%rd1, [default_function_kernel_2_param_0];
	ld.param.u64 	%rd2, [default_function_kernel_2_param_1];
	cvta.to.global.u64 	%rd3, %rd1;
	cvta.to.global.u64 	%rd4, %rd2;
	mov.u32 	%r1, %ctaid.x;
	shl.b32 	%r2, %r1, 5;
	mov.u32 	%r3, %tid.x;
	or.b32  	%r4, %r2, %r3;
	mul.wide.u32 	%rd5, %r4, 4;
	add.s64 	%rd6, %rd4, %rd5;
	ld.global.nc.f32 	%f1, [%rd6];
	cvt.rpi.f32.f32 	%f2, %f1;
	add.s64 	%rd7, %rd3, %rd5;
	st.global.f32 	[%rd7], %f2;
	ret;

}
	// .globl	default_function_kernel_1
.visible .entry default_function_kernel_1(
	.param .u64 .ptr .align 1 default_function_kernel_1_param_0,
	.param .u64 .ptr .align 1 default_function_kernel_1_param_1
)
.maxntid 16
{
	.reg .b32 	%r<5>;
	.reg .b32 	%f<4>;
	.reg .b64 	%rd<8>;

	ld.param.u64 	%rd1, [default_function_kernel_1_param_0];
	ld.param.u64 	%rd2, [default_function_kernel_1_param_1];
	cvta.to.global.u64 	%rd3, %rd1;
	cvta.to.global.u64 	%rd4, %rd2;
	mov.u32 	%r1, %ctaid.x;
	shl.b32 	%r2, %r1, 4;
	mov.u32 	%r3, %tid.x;
	or.b32  	%r4, %r2, %r3;
	mul.wide.u32 	%rd5, %r4, 4;
	add.s64 	%rd6, %rd4, %rd5;
	ld.global.nc.f32 	%f1, [%rd6];
	abs.f32 	%f2, %f1;
	mul.f32 	%f3, %f1, %f2;
	add.s64 	%rd7, %rd3, %rd5;
	st.global.f32 	[%rd7], %f3;
	ret;

}
	// .globl	default_function_kernel_3
.visible .entry default_function_kernel_3(
	.param .u64 .ptr .align 1 default_function_kernel_3_param_0,
	.param .u64 .ptr .align 1 default_function_kernel_3_param_1
)
.maxntid 32
{
	.reg .pred 	%p<4>;
	.reg .b32 	%r<5>;
	.reg .b32 	%f<26>;
	.reg .b64 	%rd<8>;

	ld.param.u64 	%rd1, [default_function_kernel_3_param_0];
	ld.param.u64 	%rd2, [default_function_kernel_3_param_1];
	cvta.to.global.u64 	%rd3, %rd1;
	cvta.to.global.u64 	%rd4, %rd2;
	mov.u32 	%r1, %ctaid.x;
	shl.b32 	%r2, %r1, 5;
	mov.u32 	%r3, %tid.x;
	or.b32  	%r4, %r2, %r3;
	mul.wide.u32 	%rd5, %r4, 4;
	add.s64 	%rd6, %rd4, %rd5;
	ld.global.nc.f32 	%f1, [%rd6];
	abs.f32 	%f2, %f1;
	fma.rn.f32 	%f3, %f2, 0fBF000000, 0f3F000000;
	rsqrt.approx.ftz.f32 	%f4, %f3;
	mul.f32 	%f5, %f4, %f3;
	mul.f32 	%f6, %f4, 0fBF000000;
	fma.rn.f32 	%f7, %f5, %f6, 0f3F000000;
	fma.rn.f32 	%f8, %f5, %f7, %f5;
	setp.eq.f32 	%p1, %f2, 0f3F800000;
	selp.f32 	%f9, 0f00000000, %f8, %p1;
	setp.gt.f32 	%p2, %f2, 0f3F0F5C29;
	selp.f32 	%f10, %f9, %f2, %p2;
	copysign.f32 	%f11, %f1, %f10;
	mul.f32 	%f12, %f11, %f11;
	fma.rn.f32 	%f13, %f12, 0f3D10ECEF, 0f3C8B1ABB;
	fma.rn.f32 	%f14, %f13, %f12, 0f3CFC028C;
	fma.rn.f32 	%f15, %f14, %f12, 0f3D372139;
	fma.rn.f32 	%f16, %f15, %f12, 0f3D9993DB;
	fma.rn.f32 	%f17, %f16, %f12, 0f3E2AAAC6;
	mul.f32 	%f18, %f12, %f17;
	fma.rn.f32 	%f19, %f18, %f11, %f11;
	neg.f32 	%f20, %f19;
	selp.f32 	%f21, %f19, %f20, %p2;
	fma.rn.f32 	%f22, 0f3F6EE581, 0f3FD774EB, %f21;
	setp.gt.f32 	%p3, %f1, 0f3F0F5C29;
	selp.f32 	%f23, %f19, %f22, %p3;
	add.f32 	%f24, %f23, %f23;
	selp.f32 	%f25, %f24, %f23, %p2;
	add.s64 	%rd7, %rd3, %rd5;
	st.global.f32 	[%rd7], %f25;
	ret;

}


// ===== COMPILED SASS (sm_100) =====

	.target	sm_100

	.elftype	@"ET_EXEC"


//--------------------- .note.nv.tkinfo           --------------------------
	.section	.note.nv.tkinfo,"",@"SHT_NOTE"
	.sectionflags	@"SHF_NOTE_NV_TKINFO"
	.tkinfo
        /*0018*/ 	.word	0x00000002
        /*0030*/ 	.string	""
        /*0030*/ 	.string	"ptxas"
        /*0030*/ 	.string	"Cuda compilation tools, release 13.0, V13.0.88"
        /*0030*/ 	.string	"Build cuda_13.0.r13.0/compiler.36424714_0"
        /*0030*/ 	.string	"-arch sm_100 -m 64 "



//--------------------- .note.nv.cuinfo           --------------------------
	.section	.note.nv.cuinfo,"",@"SHT_NOTE"
	.sectionflags	@"SHF_NOTE_NV_CUINFO"
        /*0018*/ 	.short	0x0002
        /*001a*/ 	.short	0x0064
        /*001c*/ 	.short	0x0082
	.zero		2


//--------------------- .nv.info                  --------------------------
	.section	.nv.info,"",@"SHT_CUDA_INFO"
	.align	4


	//----- nvinfo : EIATTR_REGCOUNT
	.align		4
        /*0000*/ 	.byte	0x04, 0x2f
        /*0002*/ 	.short	(.L_1 - .L_0)
	.align		4
.L_0:
        /*0004*/ 	.word	index@(default_function_kernel)
        /*0008*/ 	.word	0x0000000c


	//----- nvinfo : EIATTR_FRAME_SIZE
	.align		4
.L_1:
        /*000c*/ 	.byte	0x04, 0x11
        /*000e*/ 	.short	(.L_3 - .L_2)
	.align		4
.L_2:
        /*0010*/ 	.word	index@(default_function_kernel)
        /*0014*/ 	.word	0x00000000


	//----- nvinfo : EIATTR_REGCOUNT
	.align		4
.L_3:
        /*0018*/ 	.byte	0x04, 0x2f
        /*001a*/ 	.short	(.L_5 - .L_4)
	.align		4
.L_4:
        /*001c*/ 	.word	index@(default_function_kernel_2)
        /*0020*/ 	.word	0x0000000c


	//----- nvinfo : EIATTR_FRAME_SIZE
	.align		4
.L_5:
        /*0024*/ 	.byte	0x04, 0x11
        /*0026*/ 	.short	(.L_7 - .L_6)
	.align		4
.L_6:
        /*0028*/ 	.word	index@(default_function_kernel_2)
        /*002c*/ 	.word	0x00000000


	//----- nvinfo : EIATTR_REGCOUNT
	.align		4
.L_7:
        /*0030*/ 	.byte	0x04, 0x2f
        /*0032*/ 	.short	(.L_9 - .L_8)
	.align		4
.L_8:
        /*0034*/ 	.word	index@(default_function_kernel_1)
        /*0038*/ 	.word	0x0000000a


	//----- nvinfo : EIATTR_FRAME_SIZE
	.align		4
.L_9:
        /*003c*/ 	.byte	0x04, 0x11
        /*003e*/ 	.short	(.L_11 - .L_10)
	.align		4
.L_10:
        /*0040*/ 	.word	index@(default_function_kernel_1)
        /*0044*/ 	.word	0x00000000


	//----- nvinfo : EIATTR_REGCOUNT
	.align		4
.L_11:
        /*0048*/ 	.byte	0x04, 0x2f
        /*004a*/ 	.short	(.L_13 - .L_12)
	.align		4
.L_12:
        /*004c*/ 	.word	index@(default_function_kernel_3)
        /*0050*/ 	.word	0x0000000c


	//----- nvinfo : EIATTR_FRAME_SIZE
	.align		4
.L_13:
        /*0054*/ 	.byte	0x04, 0x11
        /*0056*/ 	.short	(.L_15 - .L_14)
	.align		4
.L_14:
        /*0058*/ 	.word	index@(default_function_kernel_3)
        /*005c*/ 	.word	0x00000000


	//----- nvinfo : EIATTR_MIN_STACK_SIZE
	.align		4
.L_15:
        /*0060*/ 	.byte	0x04, 0x12
        /*0062*/ 	.short	(.L_17 - .L_16)
	.align		4
.L_16:
        /*0064*/ 	.word	index@(default_function_kernel_3)
        /*0068*/ 	.word	0x00000000


	//----- nvinfo : EIATTR_MIN_STACK_SIZE
	.align		4
.L_17:
        /*006c*/ 	.byte	0x04, 0x12
        /*006e*/ 	.short	(.L_19 - .L_18)
	.align		4
.L_18:
        /*0070*/ 	.word	index@(default_function_kernel_1)
        /*0074*/ 	.word	0x00000000


	//----- nvinfo : EIATTR_MIN_STACK_SIZE
	.align		4
.L_19:
        /*0078*/ 	.byte	0x04, 0x12
        /*007a*/ 	.short	(.L_21 - .L_20)
	.align		4
.L_20:
        /*007c*/ 	.word	index@(default_function_kernel_2)
        /*0080*/ 	.word	0x00000000


	//----- nvinfo : EIATTR_MIN_STACK_SIZE
	.align		4
.L_21:
        /*0084*/ 	.byte	0x04, 0x12
        /*0086*/ 	.short	(.L_23 - .L_22)
	.align		4
.L_22:
        /*0088*/ 	.word	index@(default_function_kernel)
        /*008c*/ 	.word	0x00000000
.L_23:


//--------------------- .nv.compat                --------------------------
	.section	.nv.compat,"",@"SHT_CUDA_COMPAT_INFO"
	.align	4
        /*0000*/ 	.byte	0x02, 0x09, 0x00, 0x00, 0x02, 0x02, 0x01, 0x00, 0x02, 0x05, 0x05, 0x00, 0x03, 0x07, 0x01, 0x01
        /*0010*/ 	.byte	0x02, 0x03, 0x00, 0x00, 0x02, 0x06, 0x01, 0x00, 0x04, 0x0b, 0x08, 0x00, 0x01, 0x00, 0x00, 0x00
        /*0020*/ 	.byte	0x00, 0x00, 0x00, 0x00


//--------------------- .nv.info.default_function_kernel_3 --------------------------
	.section	.nv.info.default_function_kernel_3,"",@"SHT_CUDA_INFO"
	.sectionflags	@""
	.align	4


	//----- nvinfo : EIATTR_CUDA_API_VERSION
	.align		4
        /*0000*/ 	.byte	0x04, 0x37
        /*0002*/ 	.short	(.L_25 - .L_24)
.L_24:
        /*0004*/ 	.word	0x00000082


	//----- nvinfo : EIATTR_KPARAM_INFO
	.align		4
.L_25:
        /*0008*/ 	.byte	0x04, 0x17
        /*000a*/ 	.short	(.L_27 - .L_26)
.L_26:
        /*000c*/ 	.word	0x00000000
        /*0010*/ 	.short	0x0001
        /*0012*/ 	.short	0x0008
        /*0014*/ 	.byte	0x00, 0xf5, 0x21, 0x00


	//----- nvinfo : EIATTR_KPARAM_INFO
	.align		4
.L_27:
        /*0018*/ 	.byte	0x04, 0x17
        /*001a*/ 	.short	(.L_29 - .L_28)
.L_28:
        /*001c*/ 	.word	0x00000000
        /*0020*/ 	.short	0x0000
        /*0022*/ 	.short	0x0000
        /*0024*/ 	.byte	0x00, 0xf5, 0x21, 0x00


	//----- nvinfo : EIATTR_SPARSE_MMA_MASK
	.align		4
.L_29:
        /*0028*/ 	.byte	0x03, 0x50
        /*002a*/ 	.short	0x0000


	//----- nvinfo : EIATTR_MAXREG_COUNT
	.align		4
        /*002c*/ 	.byte	0x03, 0x1b
        /*002e*/ 	.short	0x00ff


	//----- nvinfo : EIATTR_MERCURY_ISA_VERSION
	.align		4
        /*0030*/ 	.byte	0x03, 0x5f
        /*0032*/ 	.short	0x0101


	//----- nvinfo : EIATTR_VRC_CTA_INIT_COUNT
	.align		4
        /*0034*/ 	.byte	0x02, 0x4a
	.zero		1
	.zero		1


	//----- nvinfo : EIATTR_EXIT_INSTR_OFFSETS
	.align		4
        /*0038*/ 	.byte	0x04, 0x1c
        /*003a*/ 	.short	(.L_31 - .L_30)


	//   ....[0]....
.L_30:
        /*003c*/ 	.word	0x00000260


	//----- nvinfo : EIATTR_MAX_THREADS
	.align		4
.L_31:
        /*0040*/ 	.byte	0x04, 0x05
        /*0042*/ 	.short	(.L_33 - .L_32)
.L_32:
        /*0044*/ 	.word	0x00000020
        /*0048*/ 	.word	0x00000001
        /*004c*/ 	.word	0x00000001


	//----- nvinfo : EIATTR_CBANK_PARAM_SIZE
	.align		4
.L_33:
        /*0050*/ 	.byte	0x03, 0x19
        /*0052*/ 	.short	0x0010


	//----- nvinfo : EIATTR_PARAM_CBANK
	.align		4
        /*0054*/ 	.byte	0x04, 0x0a
        /*0056*/ 	.short	(.L_35 - .L_34)
	.align		4
.L_34:
        /*0058*/ 	.word	index@(.nv.constant0.default_function_kernel_3)
        /*005c*/ 	.short	0x0380
        /*005e*/ 	.short	0x0010


	//----- nvinfo : EIATTR_SW_WAR
	.align		4
.L_35:
        /*0060*/ 	.byte	0x04, 0x36
        /*0062*/ 	.short	(.L_37 - .L_36)
.L_36:
        /*0064*/ 	.word	0x00000008
.L_37:


//--------------------- .nv.info.default_function_kernel_1 --------------------------
	.section	.nv.info.default_function_kernel_1,"",@"SHT_CUDA_INFO"
	.sectionflags	@""
	.align	4


	//----- nvinfo : EIATTR_CUDA_API_VERSION
	.align		4
        /*0000*/ 	.byte	0x04, 0x37
        /*0002*/ 	.short	(.L_39 - .L_38)
.L_38:
        /*0004*/ 	.word	0x00000082


	//----- nvinfo : EIATTR_KPARAM_INFO
	.align		4
.L_39:
        /*0008*/ 	.byte	0x04, 0x17
        /*000a*/ 	.short	(.L_41 - .L_40)
.L_40:
        /*000c*/ 	.word	0x00000000
        /*0010*/ 	.short	0x0001
        /*0012*/ 	.short	0x0008
        /*0014*/ 	.byte	0x00, 0xf5, 0x21, 0x00


	//----- nvinfo : EIATTR_KPARAM_INFO
	.align		4
.L_41:
        /*0018*/ 	.byte	0x04, 0x17
        /*001a*/ 	.short	(.L_43 - .L_42)
.L_42:
        /*001c*/ 	.word	0x00000000
        /*0020*/ 	.short	0x0000
        /*0022*/ 	.short	0x0000
        /*0024*/ 	.byte	0x00, 0xf5, 0x21, 0x00


	//----- nvinfo : EIATTR_SPARSE_MMA_MASK
	.align		4
.L_43:
        /*0028*/ 	.byte	0x03, 0x50
        /*002a*/ 	.short	0x0000


	//----- nvinfo : EIATTR_MAXREG_COUNT
	.align		4
        /*002c*/ 	.byte	0x03, 0x1b
        /*002e*/ 	.short	0x00ff


	//----- nvinfo : EIATTR_MERCURY_ISA_VERSION
	.align		4
        /*0030*/ 	.byte	0x03, 0x5f
        /*0032*/ 	.short	0x0101


	//----- nvinfo : EIATTR_VRC_CTA_INIT_COUNT
	.align		4
        /*0034*/ 	.byte	0x02, 0x4a
	.zero		1
	.zero		1


	//----- nvinfo : EIATTR_EXIT_INSTR_OFFSETS
	.align		4
        /*0038*/ 	.byte	0x04, 0x1c
        /*003a*/ 	.short	(.L_45 - .L_44)


	//   ....[0]....
.L_44:
        /*003c*/ 	.word	0x000000d0


	//----- nvinfo : EIATTR_MAX_THREADS
	.align		4
.L_45:
        /*0040*/ 	.byte	0x04, 0x05
        /*0042*/ 	.short	(.L_47 - .L_46)
.L_46:
        /*0044*/ 	.word	0x00000010
        /*0048*/ 	.word	0x00000001
        /*004c*/ 	.word	0x00000001


	//----- nvinfo : EIATTR_CBANK_PARAM_SIZE
	.align		4
.L_47:
        /*0050*/ 	.byte	0x03, 0x19
        /*0052*/ 	.short	0x0010


	//----- nvinfo : EIATTR_PARAM_CBANK
	.align		4
        /*0054*/ 	.byte	0x04, 0x0a
        /*0056*/ 	.short	(.L_49 - .L_48)
	.align		4
.L_48:
        /*0058*/ 	.word	index@(.nv.constant0.default_function_kernel_1)
        /*005c*/ 	.short	0x0380
        /*005e*/ 	.short	0x0010


	//----- nvinfo : EIATTR_SW_WAR
	.align		4
.L_49:
        /*0060*/ 	.byte	0x04, 0x36
        /*0062*/ 	.short	(.L_51 - .L_50)
.L_50:
        /*0064*/ 	.word	0x00000008
.L_51:


//--------------------- .nv.info.default_function_kernel_2 --------------------------
	.section	.nv.info.default_function_kernel_2,"",@"SHT_CUDA_INFO"
	.sectionflags	@""
	.align	4


	//----- nvinfo : EIATTR_CUDA_API_VERSION
	.align		4
        /*0000*/ 	.byte	0x04, 0x37
        /*0002*/ 	.short	(.L_53 - .L_52)
.L_52:
        /*0004*/ 	.word	0x00000082


	//----- nvinfo : EIATTR_KPARAM_INFO
	.align		4
.L_53:
        /*0008*/ 	.byte	0x04, 0x17
        /*000a*/ 	.short	(.L_55 - .L_54)
.L_54:
        /*000c*/ 	.word	0x00000000
        /*0010*/ 	.short	0x0001
        /*0012*/ 	.short	0x0008
        /*0014*/ 	.byte	0x00, 0xf5, 0x21, 0x00


	//----- nvinfo : EIATTR_KPARAM_INFO
	.align		4
.L_55:
        /*0018*/ 	.byte	0x04, 0x17
        /*001a*/ 	.short	(.L_57 - .L_56)
.L_56:
        /*001c*/ 	.word	0x00000000
        /*0020*/ 	.short	0x0000
        /*0022*/ 	.short	0x0000
        /*0024*/ 	.byte	0x00, 0xf5, 0x21, 0x00


	//----- nvinfo : EIATTR_SPARSE_MMA_MASK
	.align		4
.L_57:
        /*0028*/ 	.byte	0x03, 0x50
        /*002a*/ 	.short	0x0000


	//----- nvinfo : EIATTR_MAXREG_COUNT
	.align		4
        /*002c*/ 	.byte	0x03, 0x1b
        /*002e*/ 	.short	0x00ff


	//----- nvinfo : EIATTR_MERCURY_ISA_VERSION
	.align		4
        /*0030*/ 	.byte	0x03, 0x5f
        /*0032*/ 	.short	0x0101


	//----- nvinfo : EIATTR_VRC_CTA_INIT_COUNT
	.align		4
        /*0034*/ 	.byte	0x02, 0x4a
	.zero		1
	.zero		1


	//----- nvinfo : EIATTR_EXIT_INSTR_OFFSETS
	.align		4
        /*0038*/ 	.byte	0x04, 0x1c
        /*003a*/ 	.short	(.L_59 - .L_58)


	//   ....[0]....
.L_58:
        /*003c*/ 	.word	0x000000d0


	//----- nvinfo : EIATTR_MAX_THREADS
	.align		4
.L_59:
        /*0040*/ 	.byte	0x04, 0x05
        /*0042*/ 	.short	(.L_61 - .L_60)
.L_60:
        /*0044*/ 	.word	0x00000020
        /*0048*/ 	.word	0x00000001
        /*004c*/ 	.word	0x00000001


	//----- nvinfo : EIATTR_CBANK_PARAM_SIZE
	.align		4
.L_61:
        /*0050*/ 	.byte	0x03, 0x19
        /*0052*/ 	.short	0x0010


	//----- nvinfo : EIATTR_PARAM_CBANK
	.align		4
        /*0054*/ 	.byte	0x04, 0x0a
        /*0056*/ 	.short	(.L_63 - .L_62)
	.align		4
.L_62:
        /*0058*/ 	.word	index@(.nv.constant0.default_function_kernel_2)
        /*005c*/ 	.short	0x0380
        /*005e*/ 	.short	0x0010


	//----- nvinfo : EIATTR_SW_WAR
	.align		4
.L_63:
        /*0060*/ 	.byte	0x04, 0x36
        /*0062*/ 	.short	(.L_65 - .L_64)
.L_64:
        /*0064*/ 	.word	0x00000008
.L_65:


//--------------------- .nv.info.default_function_kernel --------------------------
	.section	.nv.info.default_function_kernel,"",@"SHT_CUDA_INFO"
	.sectionflags	@""
	.align	4


	//----- nvinfo : EIATTR_CUDA_API_VERSION
	.align		4
        /*0000*/ 	.byte	0x04, 0x37
        /*0002*/ 	.short	(.L_67 - .L_66)
.L_66:
        /*0004*/ 	.word	0x00000082


	//----- nvinfo : EIATTR_KPARAM_INFO
	.align		4
.L_67:
        /*0008*/ 	.byte	0x04, 0x17
        /*000a*/ 	.short	(.L_69 - .L_68)
.L_68:
        /*000c*/ 	.word	0x00000000
        /*0010*/ 	.short	0x0001
        /*0012*/ 	.short	0x0008
        /*0014*/ 	.byte	0x00, 0xf5, 0x21, 0x00


	//----- nvinfo : EIATTR_KPARAM_INFO
	.align		4
.L_69:
        /*0018*/ 	.byte	0x04, 0x17
        /*001a*/ 	.short	(.L_71 - .L_70)
.L_70:
        /*001c*/ 	.word	0x00000000
        /*0020*/ 	.short	0x0000
        /*0022*/ 	.short	0x0000
        /*0024*/ 	.byte	0x00, 0xf5, 0x21, 0x00


	//----- nvinfo : EIATTR_SPARSE_MMA_MASK
	.align		4
.L_71:
        /*0028*/ 	.byte	0x03, 0x50
        /*002a*/ 	.short	0x0000


	//----- nvinfo : EIATTR_MAXREG_COUNT
	.align		4
        /*002c*/ 	.byte	0x03, 0x1b
        /*002e*/ 	.short	0x00ff


	//----- nvinfo : EIATTR_MERCURY_ISA_VERSION
	.align		4
        /*0030*/ 	.byte	0x03, 0x5f
        /*0032*/ 	.short	0x0101


	//----- nvinfo : EIATTR_VRC_CTA_INIT_COUNT
	.align		4
        /*0034*/ 	.byte	0x02, 0x4a
	.zero		1
	.zero		1


	//----- nvinfo : EIATTR_EXIT_INSTR_OFFSETS
	.align		4
        /*0038*/ 	.byte	0x04, 0x1c
        /*003a*/ 	.short	(.L_73 - .L_72)


	//   ....[0]....
.L_72:
        /*003c*/ 	.word	0x000000e0


	//----- nvinfo : EIATTR_MAX_THREADS
	.align		4
.L_73:
        /*0040*/ 	.byte	0x04, 0x05
        /*0042*/ 	.short	(.L_75 - .L_74)
.L_74:
        /*0044*/ 	.word	0x00000040
        /*0048*/ 	.word	0x00000001
        /*004c*/ 	.word	0x00000001


	//----- nvinfo : EIATTR_CBANK_PARAM_SIZE
	.align		4
.L_75:
        /*0050*/ 	.byte	0x03, 0x19
        /*0052*/ 	.short	0x0010


	//----- nvinfo : EIATTR_PARAM_CBANK
	.align		4
        /*0054*/ 	.byte	0x04, 0x0a
        /*0056*/ 	.short	(.L_77 - .L_76)
	.align		4
.L_76:
        /*0058*/ 	.word	index@(.nv.constant0.default_function_kernel)
        /*005c*/ 	.short	0x0380
        /*005e*/ 	.short	0x0010


	//----- nvinfo : EIATTR_SW_WAR
	.align		4
.L_77:
        /*0060*/ 	.byte	0x04, 0x36
        /*0062*/ 	.short	(.L_79 - .L_78)
.L_78:
        /*0064*/ 	.word	0x00000008
.L_79:


//--------------------- .nv.callgraph             --------------------------
	.section	.nv.callgraph,"",@"SHT_CUDA_CALLGRAPH"
	.align	4
	.sectionentsize	8
	.align		4
        /*0000*/ 	.word	0x00000000
	.align		4
        /*0004*/ 	.word	0xffffffff
	.align		4
        /*0008*/ 	.word	0x00000000
	.align		4
        /*000c*/ 	.word	0xfffffffe
	.align		4
        /*0010*/ 	.word	0x00000000
	.align		4
        /*0014*/ 	.word	0xfffffffd
	.align		4
        /*0018*/ 	.word	0x00000000
	.align		4
        /*001c*/ 	.word	0xfffffffc


//--------------------- .text.default_function_kernel_3 --------------------------
	.section	.text.default_function_kernel_3,"ax",@progbits
	.align	128
        .global         default_function_kernel_3
        .type           default_function_kernel_3,@function
        .size           default_function_kernel_3,(.L_x_4 - default_function_kernel_3)
        .other          default_function_kernel_3,@"STO_CUDA_ENTRY STV_DEFAULT"
default_function_kernel_3:
.text.default_function_kernel_3:
[----:B------:R-:W-:Y:S01]  /*0000*/  LDC R1, c[0x0][0x37c] ;  /* 0x0000df00ff017b82 */ /* 0x000fe20000000800 */
[----:B------:R-:W0:Y:S07]  /*0010*/  S2R R5, SR_TID.X ;  /* 0x0000000000057919 */ /* 0x000e2e0000002100 */
[----:B------:R-:W1:Y:S01]  /*0020*/  S2UR UR4, SR_CTAID.X ;  /* 0x00000000000479c3 */ /* 0x000e620000002500 */
[----:B------:R-:W2:Y:S07]  /*0030*/  LDCU.64 UR6, c[0x0][0x358] ;  /* 0x00006b00ff0677ac */ /* 0x000eae0008000a00 */
[----:B------:R-:W3:Y:S01]  /*0040*/  LDC.64 R2, c[0x0][0x388] ;  /* 0x0000e200ff027b82 */ /* 0x000ee20000000a00 */
[----:B-1----:R-:W-:-:S06]  /*0050*/  USHF.L.U32 UR4, UR4, 0x5, URZ ;  /* 0x0000000504047899 */ /* 0x002fcc00080006ff */
[----:B0-----:R-:W-:-:S05]  /*0060*/  LOP3.LUT R5, R5, UR4, RZ, 0xfc, !PT ;  /* 0x0000000405057c12 */ /* 0x001fca000f8efcff */
[----:B---3--:R-:W-:-:S05]  /*0070*/  IMAD.WIDE.U32 R2, R5, 0x4, R2 ;  /* 0x0000000405027825 */ /* 0x008fca00078e0002 */
[----:B--2---:R0:W2:Y:S01]  /*0080*/  LDG.E.CONSTANT R0, desc[UR6][R2.64] ;  /* 0x0000000602007981 */ /* 0x0040a2000c1e9900 */
[----:B------:R-:W-:Y:S01]  /*0090*/  HFMA2 R7, -RZ, RZ, 1.75, 0 ;  /* 0x3f000000ff077431 */ /* 0x000fe200000001ff */
[----:B0-----:R-:W-:-:S04]  /*00a0*/  MOV R3, 0x3d10ecef ;  /* 0x3d10ecef00037802 */ /* 0x001fc80000000f00 */
[C---:B--2---:R-:W-:Y:S01]  /*00b0*/  FFMA R4, |R0|.reuse, -R7, 0.5 ;  /* 0x3f00000000047423 */ /* 0x044fe20000000a07 */
[C---:B------:R-:W-:Y:S02]  /*00c0*/  FSETP.NEU.AND P1, PT, |R0|.reuse, 1, PT ;  /* 0x3f8000000000780b */ /* 0x040fe40003f2d200 */
[----:B------:R-:W-:Y:S01]  /*00d0*/  FSETP.GT.AND P0, PT, |R0|, 0.56000000238418579102, PT ;  /* 0x3f0f5c290000780b */ /* 0x000fe20003f04200 */
[----:B------:R-:W0:Y:S02]  /*00e0*/  MUFU.RSQ R7, R4 ;  /* 0x0000000400077308 */ /* 0x000e240000001400 */
[----:B0-----:R-:W-:Y:S01]  /*00f0*/  FMUL R6, R4, R7 ;  /* 0x0000000704067220 */ /* 0x001fe20000400000 */
[----:B------:R-:W-:-:S04]  /*0100*/  FMUL R7, R7, -0.5 ;  /* 0xbf00000007077820 */ /* 0x000fc80000400000 */
[----:B------:R-:W-:-:S04]  /*0110*/  FFMA R7, R6, R7, 0.5 ;  /* 0x3f00000006077423 */ /* 0x000fc80000000007 */
[----:B------:R-:W-:-:S05]  /*0120*/  FFMA R7, R6, R7, R6 ;  /* 0x0000000706077223 */ /* 0x000fca0000000006 */
[----:B------:R-:W-:Y:S02]  /*0130*/  FSEL R7, R7, RZ, P1 ;  /* 0x000000ff07077208 */ /* 0x000fe40000800000 */
[----:B------:R-:W-:Y:S02]  /*0140*/  FSETP.GT.AND P1, PT, R0, 0.56000000238418579102, PT ;  /* 0x3f0f5c290000780b */ /* 0x000fe40003f24000 */
[----:B------:R-:W-:-:S04]  /*0150*/  FSEL R7, R7, |R0|, P0 ;  /* 0x4000000007077208 */ /* 0x000fc80000000000 */
[----:B------:R-:W-:-:S05]  /*0160*/  LOP3.LUT R7, R7, 0x80000000, R0, 0xb8, !PT ;  /* 0x8000000007077812 */ /* 0x000fca00078eb800 */
[----:B------:R-:W-:-:S04]  /*0170*/  FMUL R4, R7, R7 ;  /* 0x0000000707047220 */ /* 0x000fc80000400000 */
[----:B------:R-:W-:-:S04]  /*0180*/  FFMA R3, R4, R3, 0.016980519518256187439 ;  /* 0x3c8b1abb04037423 */ /* 0x000fc80000000003 */
[----:B------:R-:W-:-:S04]  /*0190*/  FFMA R3, R4, R3, 0.030762933194637298584 ;  /* 0x3cfc028c04037423 */ /* 0x000fc80000000003 */
[----:B------:R-:W-:-:S04]  /*01a0*/  FFMA R3, R4, R3, 0.044709417968988418579 ;  /* 0x3d37213904037423 */ /* 0x000fc80000000003 */
[C---:B------:R-:W-:Y:S02]  /*01b0*/  FFMA R9, R4.reuse, R3, 0.074989043176174163818 ;  /* 0x3d9993db04097423 */ /* 0x040fe40000000003 */
[----:B------:R-:W0:Y:S02]  /*01c0*/  LDC.64 R2, c[0x0][0x380] ;  /* 0x0000e000ff027b82 */ /* 0x000e240000000a00 */
[----:B------:R-:W-:-:S04]  /*01d0*/  FFMA R9, R4, R9, 0.16666707396507263184 ;  /* 0x3e2aaac604097423 */ /* 0x000fc80000000009 */
[----:B------:R-:W-:Y:S01]  /*01e0*/  FMUL R4, R4, R9 ;  /* 0x0000000904047220 */ /* 0x000fe20000400000 */
[----:B------:R-:W-:-:S03]  /*01f0*/  HFMA2 R9, -RZ, RZ, 1.9599609375, 20144 ;  /* 0x3fd774ebff097431 */ /* 0x000fc600000001ff */
[----:B------:R-:W-:-:S05]  /*0200*/  FFMA R7, R7, R4, R7 ;  /* 0x0000000407077223 */ /* 0x000fca0000000007 */
[----:B------:R-:W-:-:S05]  /*0210*/  FSEL R0, R7, -R7, P0 ;  /* 0x8000000707007208 */ /* 0x000fca0000000000 */
[----:B------:R-:W-:Y:S01]  /*0220*/  @!P1 FFMA R7, R9, 0.93318945169448852539, R0 ;  /* 0x3f6ee58109079823 */ /* 0x000fe20000000000 */
[----:B0-----:R-:W-:-:S04]  /*0230*/  IMAD.WIDE.U32 R2, R5, 0x4, R2 ;  /* 0x0000000405027825 */ /* 0x001fc800078e0002 */
[----:B------:R-:W-:-:S05]  /*0240*/  @P0 FADD R7, R7, R7 ;  /* 0x0000000707070221 */ /* 0x000fca0000000000 */
[----:B------:R-:W-:Y:S01]  /*0250*/  STG.E desc[UR6][R2.64], R7 ;  /* 0x0000000702007986 */ /* 0x000fe2000c101906 */
[----:B------:R-:W-:Y:S05]  /*0260*/  EXIT ;  /* 0x000000000000794d */ /* 0x000fea0003800000 */
.L_x_0:
[----:B------:R-:W-:-:S00]  /*0270*/  BRA `(.L_x_0) ;  /* 0xfffffffc00fc7947 */ /* 0x000fc0000383ffff */
[----:B------:R-:W-:-:S00]  /*0280*/  NOP ;  /* 0x0000000000007918 */ /* 0x000fc00000000000 */
[----:B------:R-:W-:-:S00]  /*0290*/  NOP ;  /* 0x0000000000007918 */ /* 0x000fc00000000000 */
[----:B------:R-:W-:-:S00]  /*02a0*/  NOP ;  /* 0x0000000000007918 */ /* 0x000fc00000000000 */
[----:B------:R-:W-:-:S00]  /*02b0*/  NOP ;  /* 0x0000000000007918 */ /* 0x000fc00000000000 */
[----:B------:R-:W-:-:S00]  /*02c0*/  NOP ;  /* 0x0000000000007918 */ /* 0x000fc00000000000 */
[----:B------:R-:W-:-:S00]  /*02d0*/  NOP ;  /* 0x0000000000007918 */ /* 0x000fc00000000000 */
[----:B------:R-:W-:-:S00]  /*02e0*/  NOP ;  /* 0x0000000000007918 */ /* 0x000fc00000000000 */
[----:B------:R-:W-:-:S00]  /*02f0*/  NOP ;  /* 0x0000000000007918 */ /* 0x000fc00000000000 */
.L_x_4:


//--------------------- .text.default_function_kernel_1 --------------------------
	.section	.text.default_function_kernel_1,"ax",@progbits
	.align	128
        .global         default_function_kernel_1
        .type           default_function_kernel_1,@function
        .size           default_function_kernel_1,(.L_x_5 - default_function_kernel_1)
        .other          default_function_kernel_1,@"STO_CUDA_ENTRY STV_DEFAULT"
default_function_kernel_1:
.text.default_function_kernel_1:
[----:B------:R-:W-:Y:S01]  /*0000*/  LDC R1, c[0x0][0x37c] ;  /* 0x0000df00ff017b82 */ /* 0x000fe20000000800 */
[----:B------:R-:W0:Y:S07]  /*0010*/  S2R R7, SR_TID.X ;  /* 0x0000000000077919 */ /* 0x000e2e0000002100 */
[----:B------:R-:W1:Y:S01]  /*0020*/  S2UR UR4, SR_CTAID.X ;  /* 0x00000000000479c3 */ /* 0x000e620000002500 */
[----:B------:R-:W2:Y:S07]  /*0030*/  LDCU.64 UR6, c[0x0][0x358] ;  /* 0x00006b00ff0677ac */ /* 0x000eae0008000a00 */
[----:B------:R-:W3:Y:S08]  /*0040*/  LDC.64 R2, c[0x0][0x388] ;  /* 0x0000e200ff027b82 */ /* 0x000ef00000000a00 */
[----:B------:R-:W4:Y:S01]  /*0050*/  LDC.64 R4, c[0x0][0x380] ;  /* 0x0000e000ff047b82 */ /* 0x000f220000000a00 */
[----:B-1----:R-:W-:-:S06]  /*0060*/  USHF.L.U32 UR4, UR4, 0x4, URZ ;  /* 0x0000000404047899 */ /* 0x002fcc00080006ff */
[----:B0-----:R-:W-:-:S05]  /*0070*/  LOP3.LUT R7, R7, UR4, RZ, 0xfc, !PT ;  /* 0x0000000407077c12 */ /* 0x001fca000f8efcff */
[----:B---3--:R-:W-:-:S06]  /*0080*/  IMAD.WIDE.U32 R2, R7, 0x4, R2 ;  /* 0x0000000407027825 */ /* 0x008fcc00078e0002 */
[----:B--2---:R-:W2:Y:S01]  /*0090*/  LDG.E.CONSTANT R2, desc[UR6][R2.64] ;  /* 0x0000000602027981 */ /* 0x004ea2000c1e9900 */
[----:B----4-:R-:W-:-:S04]  /*00a0*/  IMAD.WIDE.U32 R4, R7, 0x4, R4 ;  /* 0x0000000407047825 */ /* 0x010fc800078e0004 */
[----:B--2---:R-:W-:-:S05]  /*00b0*/  FMUL R7, R2, |R2| ;  /* 0x4000000202077220 */ /* 0x004fca0000400000 */
[----:B------:R-:W-:Y:S01]  /*00c0*/  STG.E desc[UR6][R4.64], R7 ;  /* 0x0000000704007986 */ /* 0x000fe2000c101906 */
[----:B------:R-:W-:Y:S05]  /*00d0*/  EXIT ;  /* 0x000000000000794d */ /* 0x000fea0003800000 */
.L_x_1:
        /* <DEDUP_REMOVED lines=10> */
.L_x_5:


//--------------------- .text.default_function_kernel_2 --------------------------
	.section	.text.default_function_kernel_2,"ax",@progbits
	.align	128
        .global         default_function_kernel_2
        .type           default_function_kernel_2,@function
        .size           default_function_kernel_2,(.L_x_6 - default_function_kernel_2)
        .other          default_function_kernel_2,@"STO_CUDA_ENTRY STV_DEFAULT"
default_function_kernel_2:
.text.default_function_kernel_2:
        /* <DEDUP_REMOVED lines=10> */
[----:B----4-:R-:W-:Y:S01]  /*00a0*/  IMAD.WIDE.U32 R4, R7, 0x4, R4 ;  /* 0x0000000407047825 */ /* 0x010fe200078e0004 */
[----:B--2---:R-:W0:Y:S04]  /*00b0*/  FRND.CEIL R9, R2 ;  /* 0x0000000200097307 */ /* 0x004e280000209000 */
[----:B0-----:R-:W-:Y:S01]  /*00c0*/  STG.E desc[UR6][R4.64], R9 ;  /* 0x0000000904007986 */ /* 0x001fe2000c101906 */
[----:B------:R-:W-:Y:S05]  /*00d0*/  EXIT ;  /* 0x000000000000794d */ /* 0x000fea0003800000 */
.L_x_2:
        /* <DEDUP_REMOVED lines=10> */
.L_x_6:


//--------------------- .text.default_function_kernel --------------------------
	.section	.text.default_function_kernel,"ax",@progbits
	.align	128
        .global         default_function_kernel
        .type           default_function_kernel,@function
        .size           default_function_kernel,(.L_x_7 - default_function_kernel)
        .other          default_function_kernel,@"STO_CUDA_ENTRY STV_DEFAULT"
default_function_kernel:
.text.default_function_kernel:
        /* <DEDUP_REMOVED lines=11> */
[----:B--2---:R-:W-:-:S06]  /*00b0*/  FMUL.RZ R9, R2, 0.15915493667125701904 ;  /* 0x3e22f98302097820 */ /* 0x004fcc000040c000 */
[----:B------:R-:W0:Y:S02]  /*00c0*/  MUFU.SIN R9, R9 ;  /* 0x0000000900097308 */ /* 0x000e240000000400 */
[----:B0-----:R-:W-:Y:S01]  /*00d0*/  STG.E desc[UR6][R4.64], R9 ;  /* 0x0000000904007986 */ /* 0x001fe2000c101906 */
[----:B------:R-:W-:Y:S05]  /*00e0*/  EXIT ;  /* 0x000000000000794d */ /* 0x000fea0003800000 */
.L_x_3:
        /* <DEDUP_REMOVED lines=9> */
.L_x_7:


//--------------------- .nv.shared.reserved.0     --------------------------
	.section	.nv.shared.reserved.0,"aw",@nobits
	.weak		__nv_reservedSMEM_offset_0_alias
	.size		__nv_reservedSMEM_offset_0_alias, 0, 64
	.other		__nv_reservedSMEM_offset_0_alias,@"STO_CUDA_RESERVED_SHARED STV_DEFAULT"
__nv_reservedSMEM_offset_0_alias:
	.zero		0
	.zero		64


//--------------------- .nv.constant0.default_function_kernel_3 --------------------------
	.section	.nv.constant0.default_function_kernel_3,"a",@progbits
	.sectionflags	@""
	.align	4
.nv.constant0.default_function_kernel_3:
	.zero		912


//--------------------- .nv.constant0.default_function_kernel_1 --------------------------
	.section	.nv.constant0.default_function_kernel_1,"a",@progbits
	.sectionflags	@""
	.align	4
.nv.constant0.default_function_kernel_1:
	.zero		912


//--------------------- .nv.constant0.default_function_kernel_2 --------------------------
	.section	.nv.constant0.default_function_kernel_2,"a",@progbits
	.sectionflags	@""
	.align	4
.nv.constant0.default_function_kernel_2:
	.zero		912


//--------------------- .nv.constant0.default_function_kernel --------------------------
	.section	.nv.constant0.default_function_kernel,"a",@progbits
	.sectionflags	@""
	.align	4
.nv.constant0.default_function_kernel:
	.zero		912


//--------------------- SYMBOLS --------------------------

	.type		.nv.reservedSmem.offset0,@object
	.size		.nv.reservedSmem.offset0,0x4
